//
// Generated by NVIDIA NVVM Compiler
//
// Compiler Build ID: CL-36424714
// Cuda compilation tools, release 13.0, V13.0.88
// Based on NVVM 20.0.0
//

.version 9.0
.target sm_100
.address_size 64

	// .globl	_Z19push_relabel_kerneliiiPiS_S_S_
.extern .func  (.param .b32 func_retval0) vprintf
(
	.param .b64 vprintf_param_0,
	.param .b64 vprintf_param_1
)
;
.global .align 1 .b8 $str[16] = {84, 104, 114, 101, 97, 100, 32, 105, 100, 32, 58, 32, 37, 100, 10};

.visible .entry _Z19push_relabel_kerneliiiPiS_S_S_(
	.param .u32 _Z19push_relabel_kerneliiiPiS_S_S__param_0,
	.param .u32 _Z19push_relabel_kerneliiiPiS_S_S__param_1,
	.param .u32 _Z19push_relabel_kerneliiiPiS_S_S__param_2,
	.param .u64 .ptr .align 1 _Z19push_relabel_kerneliiiPiS_S_S__param_3,
	.param .u64 .ptr .align 1 _Z19push_relabel_kerneliiiPiS_S_S__param_4,
	.param .u64 .ptr .align 1 _Z19push_relabel_kerneliiiPiS_S_S__param_5,
	.param .u64 .ptr .align 1 _Z19push_relabel_kerneliiiPiS_S_S__param_6
)
{
	.local .align 8 .b8 	__local_depot0[8];
	.reg .b64 	%SP;
	.reg .b64 	%SPL;
	.reg .pred 	%p<45>;
	.reg .b32 	%r<222>;
	.reg .b64 	%rd<58>;

	mov.u64 	%SPL, __local_depot0;
	cvta.local.u64 	%SP, %SPL;
	ld.param.u32 	%r95, [_Z19push_relabel_kerneliiiPiS_S_S__param_0];
	ld.param.u32 	%r96, [_Z19push_relabel_kerneliiiPiS_S_S__param_2];
	ld.param.u64 	%rd9, [_Z19push_relabel_kerneliiiPiS_S_S__param_3];
	ld.param.u64 	%rd10, [_Z19push_relabel_kerneliiiPiS_S_S__param_4];
	ld.param.u64 	%rd11, [_Z19push_relabel_kerneliiiPiS_S_S__param_6];
	cvta.to.global.u64 	%rd1, %rd11;
	cvta.to.global.u64 	%rd2, %rd9;
	cvta.to.global.u64 	%rd3, %rd10;
	mov.u32 	%r97, %ctaid.x;
	mov.u32 	%r98, %ntid.x;
	mov.u32 	%r99, %tid.x;
	mad.lo.s32 	%r1, %r97, %r98, %r99;
	setp.ge.u32 	%p1, %r1, %r95;
	@%p1 bra 	$L__BB0_48;
	add.u64 	%rd12, %SP, 0;
	add.u64 	%rd13, %SPL, 0;
	st.local.u32 	[%rd13], %r1;
	mov.u64 	%rd14, $str;
	cvta.global.u64 	%rd15, %rd14;
	{ // callseq 0, 0
	.param .b64 param0;
	st.param.b64 	[param0], %rd15;
	.param .b64 param1;
	st.param.b64 	[param1], %rd12;
	.param .b32 retval0;
	call.uni (retval0), 
	vprintf, 
	(
	param0, 
	param1
	);
	ld.param.b32 	%r100, [retval0];
	} // callseq 0
	setp.lt.s32 	%p2, %r95, 1;
	@%p2 bra 	$L__BB0_48;
	mul.wide.u32 	%rd16, %r1, 4;
	add.s64 	%rd4, %rd3, %rd16;
	mul.lo.s32 	%r2, %r1, %r95;
	add.s64 	%rd5, %rd2, %rd16;
	and.b32  	%r3, %r95, 7;
	add.s32 	%r4, %r3, -1;
	and.b32  	%r5, %r95, 3;
	and.b32  	%r6, %r95, 2147483640;
	and.b32  	%r7, %r95, 1;
	mov.u32 	%r173, %r95;
$L__BB0_3:
	mov.u32 	%r8, %r173;
	setp.eq.s32 	%p3, %r1, %r96;
	ld.global.u32 	%r9, [%rd4];
	setp.lt.s32 	%p4, %r9, 1;
	or.pred  	%p5, %p3, %p4;
	@%p5 bra 	$L__BB0_47;
	setp.lt.u32 	%p6, %r95, 8;
	mov.b32 	%r177, 1000000000;
	mov.b32 	%r178, 0;
	mov.u32 	%r209, %r178;
	@%p6 bra 	$L__BB0_23;
	mov.b32 	%r177, 1000000000;
	mov.b32 	%r178, 0;
	mov.u32 	%r175, %r178;
$L__BB0_6:
	.pragma "nounroll";
	add.s32 	%r13, %r175, %r2;
	mul.wide.u32 	%rd17, %r13, 4;
	add.s64 	%rd18, %rd1, %rd17;
	ld.global.u32 	%r107, [%rd18];
	setp.lt.s32 	%p7, %r107, 1;
	mul.wide.u32 	%rd19, %r175, 4;
	add.s64 	%rd6, %rd2, %rd19;
	@%p7 bra 	$L__BB0_8;
	ld.global.u32 	%r108, [%rd6];
	setp.lt.s32 	%p8, %r108, %r177;
	min.s32 	%r177, %r108, %r177;
	selp.b32 	%r178, %r175, %r178, %p8;
$L__BB0_8:
	add.s32 	%r109, %r13, 1;
	mul.wide.u32 	%rd20, %r109, 4;
	add.s64 	%rd21, %rd1, %rd20;
	ld.global.u32 	%r110, [%rd21];
	setp.lt.s32 	%p9, %r110, 1;
	@%p9 bra 	$L__BB0_10;
	add.s32 	%r111, %r175, 1;
	ld.global.u32 	%r112, [%rd6+4];
	setp.lt.s32 	%p10, %r112, %r177;
	min.s32 	%r177, %r112, %r177;
	selp.b32 	%r178, %r111, %r178, %p10;
$L__BB0_10:
	add.s32 	%r113, %r13, 2;
	mul.wide.u32 	%rd22, %r113, 4;
	add.s64 	%rd23, %rd1, %rd22;
	ld.global.u32 	%r114, [%rd23];
	setp.lt.s32 	%p11, %r114, 1;
	@%p11 bra 	$L__BB0_12;
	add.s32 	%r115, %r175, 2;
	ld.global.u32 	%r116, [%rd6+8];
	setp.lt.s32 	%p12, %r116, %r177;
	min.s32 	%r177, %r116, %r177;
	selp.b32 	%r178, %r115, %r178, %p12;
$L__BB0_12:
	add.s32 	%r117, %r13, 3;
	mul.wide.u32 	%rd24, %r117, 4;
	add.s64 	%rd25, %rd1, %rd24;
	ld.global.u32 	%r118, [%rd25];
	setp.lt.s32 	%p13, %r118, 1;
	@%p13 bra 	$L__BB0_14;
	add.s32 	%r119, %r175, 3;
	ld.global.u32 	%r120, [%rd6+12];
	setp.lt.s32 	%p14, %r120, %r177;
	min.s32 	%r177, %r120, %r177;
	selp.b32 	%r178, %r119, %r178, %p14;
$L__BB0_14:
	add.s32 	%r121, %r13, 4;
	mul.wide.u32 	%rd26, %r121, 4;
	add.s64 	%rd27, %rd1, %rd26;
	ld.global.u32 	%r122, [%rd27];
	setp.lt.s32 	%p15, %r122, 1;
	@%p15 bra 	$L__BB0_16;
	add.s32 	%r123, %r175, 4;
	ld.global.u32 	%r124, [%rd6+16];
	setp.lt.s32 	%p16, %r124, %r177;
	min.s32 	%r177, %r124, %r177;
	selp.b32 	%r178, %r123, %r178, %p16;
$L__BB0_16:
	add.s32 	%r125, %r13, 5;
	mul.wide.u32 	%rd28, %r125, 4;
	add.s64 	%rd29, %rd1, %rd28;
	ld.global.u32 	%r126, [%rd29];
	setp.lt.s32 	%p17, %r126, 1;
	@%p17 bra 	$L__BB0_18;
	add.s32 	%r127, %r175, 5;
	ld.global.u32 	%r128, [%rd6+20];
	setp.lt.s32 	%p18, %r128, %r177;
	min.s32 	%r177, %r128, %r177;
	selp.b32 	%r178, %r127, %r178, %p18;
$L__BB0_18:
	add.s32 	%r129, %r13, 6;
	mul.wide.u32 	%rd30, %r129, 4;
	add.s64 	%rd31, %rd1, %rd30;
	ld.global.u32 	%r130, [%rd31];
	setp.lt.s32 	%p19, %r130, 1;
	@%p19 bra 	$L__BB0_20;
	add.s32 	%r131, %r175, 6;
	ld.global.u32 	%r132, [%rd6+24];
	setp.lt.s32 	%p20, %r132, %r177;
	min.s32 	%r177, %r132, %r177;
	selp.b32 	%r178, %r131, %r178, %p20;
$L__BB0_20:
	add.s32 	%r133, %r13, 7;
	mul.wide.u32 	%rd32, %r133, 4;
	add.s64 	%rd33, %rd1, %rd32;
	ld.global.u32 	%r134, [%rd33];
	setp.lt.s32 	%p21, %r134, 1;
	@%p21 bra 	$L__BB0_22;
	add.s32 	%r135, %r175, 7;
	ld.global.u32 	%r136, [%rd6+28];
	setp.lt.s32 	%p22, %r136, %r177;
	min.s32 	%r177, %r136, %r177;
	selp.b32 	%r178, %r135, %r178, %p22;
$L__BB0_22:
	add.s32 	%r175, %r175, 8;
	setp.ne.s32 	%p23, %r175, %r6;
	mov.u32 	%r209, %r6;
	@%p23 bra 	$L__BB0_6;
$L__BB0_23:
	setp.eq.s32 	%p24, %r3, 0;
	@%p24 bra 	$L__BB0_44;
	setp.lt.u32 	%p25, %r4, 3;
	@%p25 bra 	$L__BB0_34;
	add.s32 	%r52, %r209, %r2;
	mul.wide.u32 	%rd34, %r52, 4;
	add.s64 	%rd35, %rd1, %rd34;
	ld.global.u32 	%r138, [%rd35];
	setp.lt.s32 	%p26, %r138, 1;
	mul.wide.u32 	%rd36, %r209, 4;
	add.s64 	%rd7, %rd2, %rd36;
	@%p26 bra 	$L__BB0_27;
	ld.global.u32 	%r139, [%rd7];
	setp.lt.s32 	%p27, %r139, %r177;
	min.s32 	%r177, %r139, %r177;
	selp.b32 	%r178, %r209, %r178, %p27;
$L__BB0_27:
	add.s32 	%r140, %r52, 1;
	mul.wide.u32 	%rd37, %r140, 4;
	add.s64 	%rd38, %rd1, %rd37;
	ld.global.u32 	%r141, [%rd38];
	setp.lt.s32 	%p28, %r141, 1;
	@%p28 bra 	$L__BB0_29;
	add.s32 	%r142, %r209, 1;
	ld.global.u32 	%r143, [%rd7+4];
	setp.lt.s32 	%p29, %r143, %r177;
	min.s32 	%r177, %r143, %r177;
	selp.b32 	%r178, %r142, %r178, %p29;
$L__BB0_29:
	add.s32 	%r144, %r52, 2;
	mul.wide.u32 	%rd39, %r144, 4;
	add.s64 	%rd40, %rd1, %rd39;
	ld.global.u32 	%r145, [%rd40];
	setp.lt.s32 	%p30, %r145, 1;
	@%p30 bra 	$L__BB0_31;
	add.s32 	%r146, %r209, 2;
	ld.global.u32 	%r147, [%rd7+8];
	setp.lt.s32 	%p31, %r147, %r177;
	min.s32 	%r177, %r147, %r177;
	selp.b32 	%r178, %r146, %r178, %p31;
$L__BB0_31:
	add.s32 	%r148, %r52, 3;
	mul.wide.u32 	%rd41, %r148, 4;
	add.s64 	%rd42, %rd1, %rd41;
	ld.global.u32 	%r149, [%rd42];
	setp.lt.s32 	%p32, %r149, 1;
	@%p32 bra 	$L__BB0_33;
	add.s32 	%r150, %r209, 3;
	ld.global.u32 	%r151, [%rd7+12];
	setp.lt.s32 	%p33, %r151, %r177;
	min.s32 	%r177, %r151, %r177;
	selp.b32 	%r178, %r150, %r178, %p33;
$L__BB0_33:
	add.s32 	%r209, %r209, 4;
$L__BB0_34:
	setp.eq.s32 	%p34, %r5, 0;
	@%p34 bra 	$L__BB0_44;
	setp.eq.s32 	%p35, %r5, 1;
	@%p35 bra 	$L__BB0_41;
	add.s32 	%r75, %r209, %r2;
	mul.wide.u32 	%rd43, %r75, 4;
	add.s64 	%rd44, %rd1, %rd43;
	ld.global.u32 	%r153, [%rd44];
	setp.lt.s32 	%p36, %r153, 1;
	mul.wide.u32 	%rd45, %r209, 4;
	add.s64 	%rd8, %rd2, %rd45;
	@%p36 bra 	$L__BB0_38;
	ld.global.u32 	%r154, [%rd8];
	setp.lt.s32 	%p37, %r154, %r177;
	min.s32 	%r177, %r154, %r177;
	selp.b32 	%r178, %r209, %r178, %p37;
$L__BB0_38:
	add.s32 	%r155, %r75, 1;
	mul.wide.u32 	%rd46, %r155, 4;
	add.s64 	%rd47, %rd1, %rd46;
	ld.global.u32 	%r156, [%rd47];
	setp.lt.s32 	%p38, %r156, 1;
	@%p38 bra 	$L__BB0_40;
	add.s32 	%r157, %r209, 1;
	ld.global.u32 	%r158, [%rd8+4];
	setp.lt.s32 	%p39, %r158, %r177;
	min.s32 	%r177, %r158, %r177;
	selp.b32 	%r178, %r157, %r178, %p39;
$L__BB0_40:
	add.s32 	%r209, %r209, 2;
$L__BB0_41:
	setp.eq.s32 	%p40, %r7, 0;
	@%p40 bra 	$L__BB0_44;
	add.s32 	%r159, %r209, %r2;
	mul.wide.u32 	%rd48, %r159, 4;
	add.s64 	%rd49, %rd1, %rd48;
	ld.global.u32 	%r160, [%rd49];
	setp.lt.s32 	%p41, %r160, 1;
	@%p41 bra 	$L__BB0_44;
	mul.wide.u32 	%rd50, %r209, 4;
	add.s64 	%rd51, %rd2, %rd50;
	ld.global.u32 	%r161, [%rd51];
	setp.lt.s32 	%p42, %r161, %r177;
	min.s32 	%r177, %r161, %r177;
	selp.b32 	%r178, %r209, %r178, %p42;
$L__BB0_44:
	ld.global.u32 	%r162, [%rd5];
	setp.le.s32 	%p43, %r162, %r177;
	@%p43 bra 	$L__BB0_46;
	add.s32 	%r164, %r178, %r2;
	mul.wide.u32 	%rd52, %r164, 4;
	add.s64 	%rd53, %rd1, %rd52;
	ld.global.u32 	%r165, [%rd53];
	min.s32 	%r166, %r9, %r165;
	mad.lo.s32 	%r167, %r178, %r95, %r1;
	mul.wide.u32 	%rd54, %r167, 4;
	add.s64 	%rd55, %rd1, %rd54;
	atom.global.add.u32 	%r168, [%rd55], %r166;
	neg.s32 	%r169, %r166;
	atom.global.add.u32 	%r170, [%rd53], %r169;
	mul.wide.s32 	%rd56, %r178, 4;
	add.s64 	%rd57, %rd3, %rd56;
	atom.global.add.u32 	%r171, [%rd57], %r166;
	atom.global.add.u32 	%r172, [%rd4], %r169;
	bra.uni 	$L__BB0_47;
$L__BB0_46:
	add.s32 	%r163, %r177, 1;
	st.global.u32 	[%rd5], %r163;
$L__BB0_47:
	add.s32 	%r173, %r8, -1;
	setp.gt.s32 	%p44, %r8, 1;
	@%p44 bra 	$L__BB0_3;
$L__BB0_48:
	ret;

}


// ===== COMPILED SASS (sm_100) =====

	.target	sm_100

	.elftype	@"ET_EXEC"


//--------------------- .note.nv.tkinfo           --------------------------
	.section	.note.nv.tkinfo,"",@"SHT_NOTE"
	.sectionflags	@"SHF_NOTE_NV_TKINFO"
	.tkinfo
        /*0018*/ 	.word	0x00000002
        /*0030*/ 	.string	""
        /*0030*/ 	.string	"ptxas"
        /*0030*/ 	.string	"Cuda compilation tools, release 13.0, V13.0.88"
        /*0030*/ 	.string	"Build cuda_13.0.r13.0/compiler.36424714_0"
        /*0030*/ 	.string	"-arch sm_100 -m 64 "



//--------------------- .note.nv.cuinfo           --------------------------
	.section	.note.nv.cuinfo,"",@"SHT_NOTE"
	.sectionflags	@"SHF_NOTE_NV_CUINFO"
        /*0018*/ 	.short	0x0002
        /*001a*/ 	.short	0x0064
        /*001c*/ 	.short	0x0082
	.zero		2


//--------------------- .nv.info                  --------------------------
	.section	.nv.info,"",@"SHT_CUDA_INFO"
	.align	4


	//----- nvinfo : EIATTR_REGCOUNT
	.align		4
        /*0000*/ 	.byte	0x04, 0x2f
        /*0002*/ 	.short	(.L_2 - .L_1)
	.align		4
.L_1:
        /*0004*/ 	.word	index@(_Z19push_relabel_kerneliiiPiS_S_S_)
        /*0008*/ 	.word	0x00000020


	//----- nvinfo : EIATTR_FRAME_SIZE
	.align		4
.L_2:
        /*000c*/ 	.byte	0x04, 0x11
        /*000e*/ 	.short	(.L_4 - .L_3)
	.align		4
.L_3:
        /*0010*/ 	.word	index@(_Z19push_relabel_kerneliiiPiS_S_S_)
        /*0014*/ 	.word	0x00000008


	//----- nvinfo : EIATTR_MIN_STACK_SIZE
	.align		4
.L_4:
        /*0018*/ 	.byte	0x04, 0x12
        /*001a*/ 	.short	(.L_6 - .L_5)
	.align		4
.L_5:
        /*001c*/ 	.word	index@(_Z19push_relabel_kerneliiiPiS_S_S_)
        /*0020*/ 	.word	0x00000008
.L_6:


//--------------------- .nv.compat                --------------------------
	.section	.nv.compat,"",@"SHT_CUDA_COMPAT_INFO"
	.align	4
        /*0000*/ 	.byte	0x02, 0x09, 0x00, 0x00, 0x02, 0x02, 0x01, 0x00, 0x02, 0x05, 0x05, 0x00, 0x03, 0x07, 0x01, 0x01
        /*0010*/ 	.byte	0x02, 0x03, 0x00, 0x00, 0x02, 0x06, 0x01, 0x00, 0x04, 0x0b, 0x08, 0x00, 0x09, 0x00, 0x00, 0x00
        /*0020*/ 	.byte	0x00, 0x00, 0x00, 0x00


//--------------------- .nv.info._Z19push_relabel_kerneliiiPiS_S_S_ --------------------------
	.section	.nv.info._Z19push_relabel_kerneliiiPiS_S_S_,"",@"SHT_CUDA_INFO"
	.sectionflags	@""
	.align	4


	//----- nvinfo : EIATTR_CUDA_API_VERSION
	.align		4
        /*0000*/ 	.byte	0x04, 0x37
        /*0002*/ 	.short	(.L_8 - .L_7)
.L_7:
        /*0004*/ 	.word	0x00000082


	//----- nvinfo : EIATTR_KPARAM_INFO
	.align		4
.L_8:
        /*0008*/ 	.byte	0x04, 0x17
        /*000a*/ 	.short	(.L_10 - .L_9)
.L_9:
        /*000c*/ 	.word	0x00000000
        /*0010*/ 	.short	0x0006
        /*0012*/ 	.short	0x0028
        /*0014*/ 	.byte	0x00, 0xf5, 0x21, 0x00


	//----- nvinfo : EIATTR_KPARAM_INFO
	.align		4
.L_10:
        /*0018*/ 	.byte	0x04, 0x17
        /*001a*/ 	.short	(.L_12 - .L_11)
.L_11:
        /*001c*/ 	.word	0x00000000
        /*0020*/ 	.short	0x0005
        /*0022*/ 	.short	0x0020
        /*0024*/ 	.byte	0x00, 0xf5, 0x21, 0x00


	//----- nvinfo : EIATTR_KPARAM_INFO
	.align		4
.L_12:
        /*0028*/ 	.byte	0x04, 0x17
        /*002a*/ 	.short	(.L_14 - .L_13)
.L_13:
        /*002c*/ 	.word	0x00000000
        /*0030*/ 	.short	0x0004
        /*0032*/ 	.short	0x0018
        /*0034*/ 	.byte	0x00, 0xf5, 0x21, 0x00


	//----- nvinfo : EIATTR_KPARAM_INFO
	.align		4
.L_14:
        /*0038*/ 	.byte	0x04, 0x17
        /*003a*/ 	.short	(.L_16 - .L_15)
.L_15:
        /*003c*/ 	.word	0x00000000
        /*0040*/ 	.short	0x0003
        /*0042*/ 	.short	0x0010
        /*0044*/ 	.byte	0x00, 0xf5, 0x21, 0x00


	//----- nvinfo : EIATTR_KPARAM_INFO
	.align		4
.L_16:
        /*0048*/ 	.byte	0x04, 0x17
        /*004a*/ 	.short	(.L_18 - .L_17)
.L_17:
        /*004c*/ 	.word	0x00000000
        /*0050*/ 	.short	0x0002
        /*0052*/ 	.short	0x0008
        /*0054*/ 	.byte	0x00, 0xf0, 0x11, 0x00


	//----- nvinfo : EIATTR_KPARAM_INFO
	.align		4
.L_18:
        /*0058*/ 	.byte	0x04, 0x17
        /*005a*/ 	.short	(.L_20 - .L_19)
.L_19:
        /*005c*/ 	.word	0x00000000
        /*0060*/ 	.short	0x0001
        /*0062*/ 	.short	0x0004
        /*0064*/ 	.byte	0x00, 0xf0, 0x11, 0x00


	//----- nvinfo : EIATTR_KPARAM_INFO
	.align		4
.L_20:
        /*0068*/ 	.byte	0x04, 0x17
        /*006a*/ 	.short	(.L_22 - .L_21)
.L_21:
        /*006c*/ 	.word	0x00000000
        /*0070*/ 	.short	0x0000
        /*0072*/ 	.short	0x0000
        /*0074*/ 	.byte	0x00, 0xf0, 0x11, 0x00


	//----- nvinfo : EIATTR_SPARSE_MMA_MASK
	.align		4
.L_22:
        /*0078*/ 	.byte	0x03, 0x50
        /*007a*/ 	.short	0x0000


	//----- nvinfo : EIATTR_MAXREG_COUNT
	.align		4
        /*007c*/ 	.byte	0x03, 0x1b
        /*007e*/ 	.short	0x00ff


	//----- nvinfo : EIATTR_EXTERNS
	.align		4
        /*0080*/ 	.byte	0x04, 0x0f
        /*0082*/ 	.short	(.L_24 - .L_23)


	//   ....[0]....
	.align		4
.L_23:
        /*0084*/ 	.word	index@(vprintf)


	//----- nvinfo : EIATTR_MERCURY_ISA_VERSION
	.align		4
.L_24:
        /*0088*/ 	.byte	0x03, 0x5f
        /*008a*/ 	.short	0x0101


	//----- nvinfo : EIATTR_VRC_CTA_INIT_COUNT
	.align		4
        /*008c*/ 	.byte	0x02, 0x4a
	.zero		1
	.zero		1


	//----- nvinfo : EIATTR_SYSCALL_OFFSETS
	.align		4
        /*0090*/ 	.byte	0x04, 0x46
        /*0092*/ 	.short	(.L_26 - .L_25)


	//   ....[0]....
.L_25:
        /*0094*/ 	.word	0x00000140


	//----- nvinfo : EIATTR_EXIT_INSTR_OFFSETS
	.align		4
.L_26:
        /*0098*/ 	.byte	0x04, 0x1c
        /*009a*/ 	.short	(.L_28 - .L_27)


	//   ....[0]....
.L_27:
        /*009c*/ 	.word	0x000000c0


	//   ....[1]....
        /*00a0*/ 	.word	0x00000170


	//   ....[2]....
        /*00a4*/ 	.word	0x000013b0


	//----- nvinfo : EIATTR_CRS_STACK_SIZE
	.align		4
.L_28:
        /*00a8*/ 	.byte	0x04, 0x1e
        /*00aa*/ 	.short	(.L_30 - .L_29)
.L_29:
        /*00ac*/ 	.word	0x00000000


	//----- nvinfo : EIATTR_CBANK_PARAM_SIZE
	.align		4
.L_30:
        /*00b0*/ 	.byte	0x03, 0x19
        /*00b2*/ 	.short	0x0030


	//----- nvinfo : EIATTR_PARAM_CBANK
	.align		4
        /*00b4*/ 	.byte	0x04, 0x0a
        /*00b6*/ 	.short	(.L_32 - .L_31)
	.align		4
.L_31:
        /*00b8*/ 	.word	index@(.nv.constant0._Z19push_relabel_kerneliiiPiS_S_S_)
        /*00bc*/ 	.short	0x0380
        /*00be*/ 	.short	0x0030


	//----- nvinfo : EIATTR_SW_WAR
	.align		4
.L_32:
        /*00c0*/ 	.byte	0x04, 0x36
        /*00c2*/ 	.short	(.L_34 - .L_33)
.L_33:
        /*00c4*/ 	.word	0x00000008
.L_34:


//--------------------- .nv.callgraph             --------------------------
	.section	.nv.callgraph,"",@"SHT_CUDA_CALLGRAPH"
	.align	4
	.sectionentsize	8
	.align		4
        /*0000*/ 	.word	0x00000000
	.align		4
        /*0004*/ 	.word	0xffffffff
	.align		4
        /*0008*/ 	.word	index@(_Z19push_relabel_kerneliiiPiS_S_S_)
	.align		4
        /*000c*/ 	.word	index@(vprintf)
	.align		4
        /*0010*/ 	.word	0x00000000
	.align		4
        /*0014*/ 	.word	0xfffffffe
	.align		4
        /*0018*/ 	.word	0x00000000
	.align		4
        /*001c*/ 	.word	0xfffffffd
	.align		4
        /*0020*/ 	.word	0x00000000
	.align		4
        /*0024*/ 	.word	0xfffffffc


//--------------------- .nv.constant4             --------------------------
	.section	.nv.constant4,"a",@progbits
	.align	8
	.align		8
.nv.constant4:
        /*0000*/ 	.dword	vprintf
	.align		8
        /*0008*/ 	.dword	$str


//--------------------- .text._Z19push_relabel_kerneliiiPiS_S_S_ --------------------------
	.section	.text._Z19push_relabel_kerneliiiPiS_S_S_,"ax",@progbits
	.align	128
        .global         _Z19push_relabel_kerneliiiPiS_S_S_
        .type           _Z19push_relabel_kerneliiiPiS_S_S_,@function
        .size           _Z19push_relabel_kerneliiiPiS_S_S_,(.L_x_13 - _Z19push_relabel_kerneliiiPiS_S_S_)
        .other          _Z19push_relabel_kerneliiiPiS_S_S_,@"STO_CUDA_ENTRY STV_DEFAULT"
_Z19push_relabel_kerneliiiPiS_S_S_:
.text._Z19push_relabel_kerneliiiPiS_S_S_:
[----:B------:R-:W0:Y:S01]  /*0000*/  LDC R1, c[0x0][0x37c] ;  /* 0x0000df00ff017b82 */ /* 0x000e220000000800 */
[----:B------:R-:W1:Y:S01]  /*0010*/  S2R R3, SR_TID.X ;  /* 0x0000000000037919 */ /* 0x000e620000002100 */
[----:B------:R-:W2:Y:S06]  /*0020*/  LDCU UR5, c[0x0][0x2fc] ;  /* 0x00005f80ff0577ac */ /* 0x000eac0008000800 */
[----:B------:R-:W1:Y:S01]  /*0030*/  S2UR UR6, SR_CTAID.X ;  /* 0x00000000000679c3 */ /* 0x000e620000002500 */
[----:B0-----:R-:W-:Y:S01]  /*0040*/  VIADD R1, R1, 0xfffffff8 ;  /* 0xfffffff801017836 */ /* 0x001fe20000000000 */
[----:B------:R-:W0:Y:S01]  /*0050*/  LDCU UR7, c[0x0][0x380] ;  /* 0x00007000ff0777ac */ /* 0x000e220008000800 */
[----:B------:R-:W3:Y:S05]  /*0060*/  LDCU UR4, c[0x0][0x2f8] ;  /* 0x00005f00ff0477ac */ /* 0x000eea0008000800 */
[----:B------:R-:W1:Y:S01]  /*0070*/  LDC R2, c[0x0][0x360] ;  /* 0x0000d800ff027b82 */ /* 0x000e620000000800 */
[----:B---3--:R-:W-:-:S05]  /*0080*/  IADD3 R6, P1, PT, R1, UR4, RZ ;  /* 0x0000000401067c10 */ /* 0x008fca000ff3e0ff */
[----:B--2---:R-:W-:Y:S02]  /*0090*/  IMAD.X R7, RZ, RZ, UR5, P1 ;  /* 0x00000005ff077e24 */ /* 0x004fe400088e06ff */
[----:B-1----:R-:W-:-:S05]  /*00a0*/  IMAD R2, R2, UR6, R3 ;  /* 0x0000000602027c24 */ /* 0x002fca000f8e0203 */
[----:B0-----:R-:W-:-:S13]  /*00b0*/  ISETP.GE.U32.AND P0, PT, R2, UR7, PT ;  /* 0x0000000702007c0c */ /* 0x001fda000bf06070 */
[----:B------:R-:W-:Y:S05]  /*00c0*/  @P0 EXIT ;  /* 0x000000000000094d */ /* 0x000fea0003800000 */
[----:B------:R-:W-:Y:S01]  /*00d0*/  MOV R0, 0x0 ;  /* 0x0000000000007802 */ /* 0x000fe20000000f00 */
[----:B------:R0:W-:Y:S01]  /*00e0*/  STL [R1], R2 ;  /* 0x0000000201007387 */ /* 0x0001e20000100800 */
[----:B------:R-:W1:Y:S02]  /*00f0*/  LDCU.64 UR4, c[0x4][0x8] ;  /* 0x01000100ff0477ac */ /* 0x000e640008000a00 */
[----:B------:R0:W2:Y:S01]  /*0100*/  LDC.64 R8, c[0x4][R0] ;  /* 0x0100000000087b82 */ /* 0x0000a20000000a00 */
[----:B-1----:R-:W-:Y:S02]  /*0110*/  IMAD.U32 R4, RZ, RZ, UR4 ;  /* 0x00000004ff047e24 */ /* 0x002fe4000f8e00ff */
[----:B0-----:R-:W-:-:S07]  /*0120*/  IMAD.U32 R5, RZ, RZ, UR5 ;  /* 0x00000005ff057e24 */ /* 0x001fce000f8e00ff */
[----:B------:R-:W-:-:S07]  /*0130*/  LEPC R20, `(.L_x_0) ;  /* 0x000000001014794e */ /* 0x000fce0000000000 */
[----:B--2---:R-:W-:Y:S05]  /*0140*/  CALL.ABS.NOINC R8 ;  /* 0x0000000008007343 */ /* 0x004fea0003c00000 */
.L_x_0:
[----:B------:R-:W0:Y:S02]  /*0150*/  LDC R4, c[0x0][0x380] ;  /* 0x0000e000ff047b82 */ /* 0x000e240000000800 */
[----:B0-----:R-:W-:-:S13]  /*0160*/  ISETP.GE.AND P0, PT, R4, 0x1, PT ;  /* 0x000000010400780c */ /* 0x001fda0003f06270 */
[----:B------:R-:W-:Y:S05]  /*0170*/  @!P0 EXIT ;  /* 0x000000000000894d */ /* 0x000fea0003800000 */
[----:B------:R-:W0:Y:S01]  /*0180*/  LDC.64 R10, c[0x0][0x398] ;  /* 0x0000e600ff0a7b82 */ /* 0x000e220000000a00 */
[----:B------:R-:W1:Y:S01]  /*0190*/  LDCU UR4, c[0x0][0x380] ;  /* 0x00007000ff0477ac */ /* 0x000e620008000800 */
[----:B------:R-:W-:-:S05]  /*01a0*/  LOP3.LUT R0, R4, 0x7, RZ, 0xc0, !PT ;  /* 0x0000000704007812 */ /* 0x000fca00078ec0ff */
[----:B------:R-:W-:Y:S01]  /*01b0*/  VIADD R3, R0, 0xffffffff ;  /* 0xffffffff00037836 */ /* 0x000fe20000000000 */
[----:B------:R-:W2:Y:S04]  /*01c0*/  LDC.64 R12, c[0x0][0x390] ;  /* 0x0000e400ff0c7b82 */ /* 0x000ea80000000a00 */
[----:B------:R-:W-:Y:S02]  /*01d0*/  ISETP.GE.U32.AND P1, PT, R3, 0x3, PT ;  /* 0x000000030300780c */ /* 0x000fe40003f26070 */
[C---:B------:R-:W-:Y:S02]  /*01e0*/  LOP3.LUT R3, R4.reuse, 0x3, RZ, 0xc0, !PT ;  /* 0x0000000304037812 */ /* 0x040fe400078ec0ff */
[----:B------:R-:W3:Y:S01]  /*01f0*/  LDC.64 R8, c[0x0][0x358] ;  /* 0x0000d600ff087b82 */ /* 0x000ee20000000a00 */
[----:B------:R-:W-:Y:S01]  /*0200*/  LOP3.LUT R4, R4, 0x7ffffff8, RZ, 0xc0, !PT ;  /* 0x7ffffff804047812 */ /* 0x000fe200078ec0ff */
[----:B-1----:R-:W-:-:S02]  /*0210*/  IMAD.U32 R5, RZ, RZ, UR4 ;  /* 0x00000004ff057e24 */ /* 0x002fc4000f8e00ff */
[----:B0-----:R-:W-:-:S04]  /*0220*/  IMAD.WIDE.U32 R10, R2, 0x4, R10 ;  /* 0x00000004020a7825 */ /* 0x001fc800078e000a */
[----:B--2---:R-:W-:-:S07]  /*0230*/  IMAD.WIDE.U32 R12, R2, 0x4, R12 ;  /* 0x00000004020c7825 */ /* 0x004fce00078e000c */
.L_x_11:
[----:B---3--:R-:W-:Y:S02]  /*0240*/  R2UR UR4, R8 ;  /* 0x00000000080472ca */ /* 0x008fe400000e0000 */
[----:B------:R-:W-:-:S13]  /*0250*/  R2UR UR5, R9 ;  /* 0x00000000090572ca */ /* 0x000fda00000e0000 */
[----:B------:R-:W2:Y:S01]  /*0260*/  LDG.E R6, desc[UR4][R10.64] ;  /* 0x000000040a067981 */ /* 0x000ea2000c1e1900 */
[----:B0-----:R-:W0:Y:S01]  /*0270*/  LDCU UR4, c[0x0][0x388] ;  /* 0x00007100ff0477ac */ /* 0x001e220008000800 */
[----:B------:R-:W-:Y:S01]  /*0280*/  BSSY.RECONVERGENT B0, `(.L_x_1) ;  /* 0x0000111000007945 */ /* 0x000fe20003800200 */
[C---:B------:R-:W-:Y:S01]  /*0290*/  ISETP.GT.AND P2, PT, R5.reuse, 0x1, PT ;  /* 0x000000010500780c */ /* 0x040fe20003f44270 */
[----:B------:R-:W-:Y:S01]  /*02a0*/  VIADD R5, R5, 0xffffffff ;  /* 0xffffffff05057836 */ /* 0x000fe20000000000 */
[----:B--2---:R-:W-:-:S04]  /*02b0*/  ISETP.GE.AND P0, PT, R6, 0x1, PT ;  /* 0x000000010600780c */ /* 0x004fc80003f06270 */
[----:B0-----:R-:W-:-:S13]  /*02c0*/  ISETP.EQ.OR P0, PT, R2, UR4, !P0 ;  /* 0x0000000402007c0c */ /* 0x001fda000c702670 */
[----:B-1----:R-:W-:Y:S05]  /*02d0*/  @P0 BRA `(.L_x_2) ;  /* 0x00000010002c0947 */ /* 0x002fea0003800000 */
[----:B------:R-:W0:Y:S01]  /*02e0*/  LDCU UR4, c[0x0][0x380] ;  /* 0x00007000ff0477ac */ /* 0x000e220008000800 */
[----:B------:R-:W-:Y:S02]  /*02f0*/  IMAD.MOV.U32 R24, RZ, RZ, 0x3b9aca00 ;  /* 0x3b9aca00ff187424 */ /* 0x000fe400078e00ff */
[----:B------:R-:W-:Y:S02]  /*0300*/  IMAD.MOV.U32 R25, RZ, RZ, RZ ;  /* 0x000000ffff197224 */ /* 0x000fe400078e00ff */
[----:B------:R-:W-:Y:S02]  /*0310*/  IMAD.MOV.U32 R20, RZ, RZ, RZ ;  /* 0x000000ffff147224 */ /* 0x000fe400078e00ff */
[----:B0-----:R-:W-:-:S05]  /*0320*/  IMAD.U32 R7, RZ, RZ, UR4 ;  /* 0x00000004ff077e24 */ /* 0x001fca000f8e00ff */
[----:B------:R-:W-:-:S13]  /*0330*/  ISETP.GE.U32.AND P0, PT, R7, 0x8, PT ;  /* 0x000000080700780c */ /* 0x000fda0003f06070 */
[----:B------:R-:W-:Y:S05]  /*0340*/  @!P0 BRA `(.L_x_3) ;  /* 0x0000000400d08947 */ /* 0x000fea0003800000 */
[----:B------:R-:W0:Y:S01]  /*0350*/  LDC.64 R14, c[0x0][0x3a8] ;  /* 0x0000ea00ff0e7b82 */ /* 0x000e220000000a00 */
[----:B------:R-:W-:Y:S01]  /*0360*/  BSSY.RECONVERGENT B1, `(.L_x_4) ;  /* 0x0000071000017945 */ /* 0x000fe20003800200 */
[----:B------:R-:W-:Y:S02]  /*0370*/  IMAD.MOV.U32 R24, RZ, RZ, 0x3b9aca00 ;  /* 0x3b9aca00ff187424 */ /* 0x000fe400078e00ff */
[----:B------:R-:W-:Y:S02]  /*0380*/  IMAD.MOV.U32 R25, RZ, RZ, RZ ;  /* 0x000000ffff197224 */ /* 0x000fe400078e00ff */
[----:B------:R-:W-:Y:S02]  /*0390*/  IMAD.MOV.U32 R27, RZ, RZ, RZ ;  /* 0x000000ffff1b7224 */ /* 0x000fe400078e00ff */
[----:B------:R-:W1:Y:S05]  /*03a0*/  LDC.64 R16, c[0x0][0x390] ;  /* 0x0000e400ff107b82 */ /* 0x000e6a0000000a00 */
.L_x_5:
[----:B------:R-:W2:Y:S01]  /*03b0*/  LDCU UR4, c[0x0][0x380] ;  /* 0x00007000ff0477ac */ /* 0x000ea20008000800 */
[----:B------:R-:W-:Y:S01]  /*03c0*/  R2UR UR5, R9 ;  /* 0x00000000090572ca */ /* 0x000fe200000e0000 */
[----:B--2---:R-:W-:Y:S01]  /*03d0*/  IMAD.U32 R7, RZ, RZ, UR4 ;  /* 0x00000004ff077e24 */ /* 0x004fe2000f8e00ff */
[----:B------:R-:W-:-:S03]  /*03e0*/  R2UR UR4, R8 ;  /* 0x00000000080472ca */ /* 0x000fc600000e0000 */
[----:B------:R-:W-:-:S04]  /*03f0*/  IMAD R29, R2, R7, R27 ;  /* 0x00000007021d7224 */ /* 0x000fc800078e021b */
[----:B0-----:R-:W-:-:S06]  /*0400*/  IMAD.WIDE.U32 R20, R29, 0x4, R14 ;  /* 0x000000041d147825 */ /* 0x001fcc00078e000e */
[----:B------:R-:W2:Y:S01]  /*0410*/  LDG.E R20, desc[UR4][R20.64] ;  /* 0x0000000414147981 */ /* 0x000ea2000c1e1900 */
[----:B------:R-:W-:-:S04]  /*0420*/  VIADD R23, R29, 0x1 ;  /* 0x000000011d177836 */ /* 0x000fc80000000000 */
[----:B------:R-:W-:-:S06]  /*0430*/  IMAD.WIDE.U32 R22, R23, 0x4, R14 ;  /* 0x0000000417167825 */ /* 0x000fcc00078e000e */
[----:B------:R-:W3:Y:S01]  /*0440*/  LDG.E R22, desc[UR4][R22.64] ;  /* 0x0000000416167981 */ /* 0x000ee2000c1e1900 */
[----:B------:R-:W-:Y:S01]  /*0450*/  VIADD R26, R29, 0x2 ;  /* 0x000000021d1a7836 */ /* 0x000fe20000000000 */
[----:B------:R-:W-:Y:S01]  /*0460*/  R2UR UR6, R8 ;  /* 0x00000000080672ca */ /* 0x000fe200000e0000 */
[----:B-1----:R-:W-:Y:S01]  /*0470*/  IMAD.WIDE.U32 R18, R27, 0x4, R16 ;  /* 0x000000041b127825 */ /* 0x002fe200078e0010 */
[----:B------:R-:W-:Y:S02]  /*0480*/  R2UR UR7, R9 ;  /* 0x00000000090772ca */ /* 0x000fe400000e0000 */
[----:B--2---:R-:W-:Y:S01]  /*0490*/  ISETP.GE.AND P0, PT, R20, 0x1, PT ;  /* 0x000000011400780c */ /* 0x004fe20003f06270 */
[----:B------:R-:W-:-:S10]  /*04a0*/  IMAD.WIDE.U32 R20, R26, 0x4, R14 ;  /* 0x000000041a147825 */ /* 0x000fd400078e000e */
[----:B------:R0:W2:Y:S01]  /*04b0*/  LDG.E R20, desc[UR6][R20.64] ;  /* 0x0000000614147981 */ /* 0x0000a2000c1e1900 */
[----:B---3--:R-:W-:Y:S02]  /*04c0*/  ISETP.GE.AND P4, PT, R22, 0x1, PT ;  /* 0x000000011600780c */ /* 0x008fe40003f86270 */
[----:B------:R-:W-:Y:S02]  /*04d0*/  @P0 R2UR UR4, R8 ;  /* 0x00000000080402ca */ /* 0x000fe400000e0000 */
[----:B------:R-:W-:-:S13]  /*04e0*/  @P0 R2UR UR5, R9 ;  /* 0x00000000090502ca */ /* 0x000fda00000e0000 */
[----:B------:R-:W3:Y:S01]  /*04f0*/  @P0 LDG.E R26, desc[UR4][R18.64] ;  /* 0x00000004121a0981 */ /* 0x000ee2000c1e1900 */
[----:B------:R-:W-:Y:S01]  /*0500*/  VIADD R23, R29, 0x3 ;  /* 0x000000031d177836 */ /* 0x000fe20000000000 */
[----:B------:R-:W-:-:S03]  /*0510*/  @P4 R2UR UR4, R8 ;  /* 0x00000000080442ca */ /* 0x000fc600000e0000 */
[----:B------:R-:W-:Y:S01]  /*0520*/  IMAD.WIDE.U32 R22, R23, 0x4, R14 ;  /* 0x0000000417167825 */ /* 0x000fe200078e000e */
[----:B------:R-:W-:-:S05]  /*0530*/  @P4 R2UR UR5, R9 ;  /* 0x00000000090542ca */ /* 0x000fca00000e0000 */
[----:B------:R-:W4:Y:S01]  /*0540*/  LDG.E R22, desc[UR6][R22.64] ;  /* 0x0000000616167981 */ /* 0x000f22000c1e1900 */
[----:B0-----:R-:W-:Y:S01]  /*0550*/  VIADD R21, R29, 0x4 ;  /* 0x000000041d157836 */ /* 0x001fe20000000000 */
[----:B--2---:R-:W-:-:S03]  /*0560*/  ISETP.GE.AND P6, PT, R20, 0x1, PT ;  /* 0x000000011400780c */ /* 0x004fc60003fc6270 */
[----:B------:R-:W-:-:S06]  /*0570*/  IMAD.WIDE.U32 R20, R21, 0x4, R14 ;  /* 0x0000000415147825 */ /* 0x000fcc00078e000e */
[----:B------:R-:W2:Y:S01]  /*0580*/  LDG.E R20, desc[UR6][R20.64] ;  /* 0x0000000614147981 */ /* 0x000ea2000c1e1900 */
[----:B---3--:R-:W-:Y:S02]  /*0590*/  @P0 ISETP.GE.AND P3, PT, R26, R24, PT ;  /* 0x000000181a00020c */ /* 0x008fe40003f66270 */
[----:B------:R-:W-:Y:S02]  /*05a0*/  @P0 VIMNMX R24, PT, PT, R24, R26, PT ;  /* 0x0000001a18180248 */ /* 0x000fe40003fe0100 */
[----:B------:R-:W3:Y:S01]  /*05b0*/  @P4 LDG.E R26, desc[UR4][R18.64+0x4] ;  /* 0x00000404121a4981 */ /* 0x000ee2000c1e1900 */
[----:B------:R-:W-:Y:S02]  /*05c0*/  @P6 R2UR UR4, R8 ;  /* 0x00000000080462ca */ /* 0x000fe400000e0000 */
[----:B------:R-:W-:Y:S02]  /*05d0*/  @P6 R2UR UR5, R9 ;  /* 0x00000000090562ca */ /* 0x000fe400000e0000 */
[----:B------:R-:W-:-:S02]  /*05e0*/  @P0 SEL R25, R27, R25, !P3 ;  /* 0x000000191b190207 */ /* 0x000fc40005800000 */
[----:B----4-:R-:W-:Y:S02]  /*05f0*/  ISETP.GE.AND P0, PT, R22, 0x1, PT ;  /* 0x000000011600780c */ /* 0x010fe40003f06270 */
[----:B------:R-:W-:Y:S01]  /*0600*/  PLOP3.LUT P3, PT, PT, PT, PT, 0x80, 0x8 ;  /* 0x000000000008781c */ /* 0x000fe20003f6f070 */
[----:B------:R-:W-:Y:S01]  /*0610*/  VIADD R22, R29, 0x5 ;  /* 0x000000051d167836 */ /* 0x000fe20000000000 */
[----:B---3--:R-:W-:Y:S02]  /*0620*/  @P4 ISETP.GE.AND P5, PT, R26, R24, PT ;  /* 0x000000181a00420c */ /* 0x008fe40003fa6270 */
[----:B------:R-:W-:-:S03]  /*0630*/  @P4 VIMNMX R24, PT, PT, R24, R26, PT ;  /* 0x0000001a18184248 */ /* 0x000fc60003fe0100 */
[----:B------:R-:W3:Y:S04]  /*0640*/  @P6 LDG.E R26, desc[UR4][R18.64+0x8] ;  /* 0x00000804121a6981 */ /* 0x000ee8000c1e1900 */
[----:B------:R-:W-:Y:S02]  /*0650*/  @P0 R2UR UR4, R8 ;  /* 0x00000000080402ca */ /* 0x000fe400000e0000 */
[----:B------:R-:W-:Y:S02]  /*0660*/  @P0 R2UR UR5, R9 ;  /* 0x00000000090502ca */ /* 0x000fe400000e0000 */
[----:B------:R-:W-:-:S11]  /*0670*/  @P4 PLOP3.LUT P3, PT, P5, PT, PT, 0x80, 0x8 ;  /* 0x000000000008481c */ /* 0x000fd60002f6f070 */
[----:B------:R-:W4:Y:S01]  /*0680*/  @P0 LDG.E R23, desc[UR4][R18.64+0xc] ;  /* 0x00000c0412170981 */ /* 0x000f22000c1e1900 */
[----:B------:R-:W-:Y:S02]  /*0690*/  R2UR UR4, R8 ;  /* 0x00000000080472ca */ /* 0x000fe400000e0000 */
[----:B------:R-:W-:Y:S01]  /*06a0*/  R2UR UR5, R9 ;  /* 0x00000000090572ca */ /* 0x000fe200000e0000 */
[----:B------:R-:W-:Y:S01]  /*06b0*/  @!P3 VIADD R25, R27, 0x1 ;  /* 0x000000011b19b836 */ /* 0x000fe20000000000 */
[----:B--2---:R-:W-:Y:S01]  /*06c0*/  ISETP.GE.AND P3, PT, R20, 0x1, PT ;  /* 0x000000011400780c */ /* 0x004fe20003f66270 */
[----:B------:R-:W-:-:S10]  /*06d0*/  IMAD.WIDE.U32 R20, R22, 0x4, R14 ;  /* 0x0000000416147825 */ /* 0x000fd400078e000e */
[----:B------:R0:W2:Y:S01]  /*06e0*/  LDG.E R20, desc[UR4][R20.64] ;  /* 0x0000000414147981 */ /* 0x0000a2000c1e1900 */
[----:B------:R-:W-:Y:S02]  /*06f0*/  PLOP3.LUT P4, PT, PT, PT, PT, 0x80, 0x8 ;  /* 0x000000000008781c */ /* 0x000fe40003f8f070 */
[C---:B------:R-:W-:Y:S02]  /*0700*/  @P3 R2UR UR4, R8.reuse ;  /* 0x00000000080432ca */ /* 0x040fe400000e0000 */
[C---:B------:R-:W-:Y:S02]  /*0710*/  @P3 R2UR UR5, R9.reuse ;  /* 0x00000000090532ca */ /* 0x040fe400000e0000 */
[----:B------:R-:W-:Y:S02]  /*0720*/  R2UR UR8, R8 ;  /* 0x00000000080872ca */ /* 0x000fe400000e0000 */
[----:B------:R-:W-:Y:S01]  /*0730*/  R2UR UR9, R9 ;  /* 0x00000000090972ca */ /* 0x000fe200000e0000 */
[----:B0-----:R-:W-:Y:S01]  /*0740*/  VIADD R21, R29, 0x7 ;  /* 0x000000071d157836 */ /* 0x001fe20000000000 */
[----:B---3--:R-:W-:-:S02]  /*0750*/  @P6 ISETP.GE.AND P5, PT, R26, R24, PT ;  /* 0x000000181a00620c */ /* 0x008fc40003fa6270 */
[----:B------:R-:W-:Y:S02]  /*0760*/  @P6 VIMNMX R24, PT, PT, R24, R26, PT ;  /* 0x0000001a18186248 */ /* 0x000fe40003fe0100 */
[----:B------:R-:W-:Y:S02]  /*0770*/  @P6 PLOP3.LUT P4, PT, P5, PT, PT, 0x80, 0x8 ;  /* 0x000000000008681c */ /* 0x000fe40002f8f070 */
[----:B----4-:R-:W-:Y:S02]  /*0780*/  @P0 ISETP.GE.AND P5, PT, R23, R24, PT ;  /* 0x000000181700020c */ /* 0x010fe40003fa6270 */
[----:B------:R-:W-:Y:S01]  /*0790*/  @P0 VIMNMX R24, PT, PT, R24, R23, PT ;  /* 0x0000001718180248 */ /* 0x000fe20003fe0100 */
[----:B------:R-:W-:-:S08]  /*07a0*/  VIADD R23, R29, 0x6 ;  /* 0x000000061d177836 */ /* 0x000fd00000000000 */
[----:B------:R-:W-:Y:S01]  /*07b0*/  @!P4 VIADD R25, R27, 0x2 ;  /* 0x000000021b19c836 */ /* 0x000fe20000000000 */
[----:B------:R-:W3:Y:S01]  /*07c0*/  @P3 LDG.E R29, desc[UR4][R18.64+0x10] ;  /* 0x00001004121d3981 */ /* 0x000ee2000c1e1900 */
[----:B------:R-:W-:-:S06]  /*07d0*/  IMAD.WIDE.U32 R22, R23, 0x4, R14 ;  /* 0x0000000417167825 */ /* 0x000fcc00078e000e */
[----:B------:R-:W4:Y:S01]  /*07e0*/  LDG.E R22, desc[UR6][R22.64] ;  /* 0x0000000616167981 */ /* 0x000f22000c1e1900 */
[----:B--2---:R-:W-:Y:S01]  /*07f0*/  ISETP.GE.AND P4, PT, R20, 0x1, PT ;  /* 0x000000011400780c */ /* 0x004fe20003f86270 */
[----:B------:R-:W-:-:S06]  /*0800*/  IMAD.WIDE.U32 R20, R21, 0x4, R14 ;  /* 0x0000000415147825 */ /* 0x000fcc00078e000e */
[----:B------:R-:W2:Y:S01]  /*0810*/  LDG.E R20, desc[UR8][R20.64] ;  /* 0x0000000814147981 */ /* 0x000ea2000c1e1900 */
[----:B------:R-:W-:Y:S02]  /*0820*/  PLOP3.LUT P6, PT, PT, PT, PT, 0x80, 0x8 ;  /* 0x000000000008781c */ /* 0x000fe40003fcf070 */
[----:B------:R-:W-:-:S03]  /*0830*/  @P0 PLOP3.LUT P6, PT, P5, PT, PT, 0x80, 0x8 ;  /* 0x000000000008081c */ /* 0x000fc60002fcf070 */
[----:B------:R-:W-:Y:S02]  /*0840*/  @P4 R2UR UR4, R8 ;  /* 0x00000000080442ca */ /* 0x000fe400000e0000 */
[----:B------:R-:W-:Y:S02]  /*0850*/  @P4 R2UR UR5, R9 ;  /* 0x00000000090542ca */ /* 0x000fe400000e0000 */
[----:B------:R-:W-:-:S06]  /*0860*/  PLOP3.LUT P0, PT, PT, PT, PT, 0x80, 0x8 ;  /* 0x000000000008781c */ /* 0x000fcc0003f0f070 */
[----:B------:R-:W-:-:S05]  /*0870*/  @!P6 VIADD R25, R27, 0x3 ;  /* 0x000000031b19e836 */ /* 0x000fca0000000000 */
[----:B------:R-:W5:Y:S01]  /*0880*/  @P4 LDG.E R21, desc[UR4][R18.64+0x14] ;  /* 0x0000140412154981 */ /* 0x000f62000c1e1900 */
[----:B---3--:R-:W-:Y:S02]  /*0890*/  @P3 ISETP.GE.AND P6, PT, R29, R24, PT ;  /* 0x000000181d00320c */ /* 0x008fe40003fc6270 */
[----:B----4-:R-:W-:Y:S02]  /*08a0*/  ISETP.GE.AND P5, PT, R22, 0x1, PT ;  /* 0x000000011600780c */ /* 0x010fe40003fa6270 */
[----:B------:R-:W-:Y:S02]  /*08b0*/  @P3 PLOP3.LUT P0, PT, P6, PT, PT, 0x80, 0x8 ;  /* 0x000000000008381c */ /* 0x000fe4000370f070 */
[----:B--2---:R-:W-:-:S09]  /*08c0*/  ISETP.GE.AND P6, PT, R20, 0x1, PT ;  /* 0x000000011400780c */ /* 0x004fd20003fc6270 */
[C---:B------:R-:W-:Y:S02]  /*08d0*/  @P5 R2UR UR4, R8.reuse ;  /* 0x00000000080452ca */ /* 0x040fe400000e0000 */
[C---:B------:R-:W-:Y:S02]  /*08e0*/  @P5 R2UR UR5, R9.reuse ;  /* 0x00000000090552ca */ /* 0x040fe400000e0000 */
[----:B------:R-:W-:Y:S02]  /*08f0*/  @P6 R2UR UR6, R8 ;  /* 0x00000000080662ca */ /* 0x000fe400000e0000 */
[----:B------:R-:W-:-:S09]  /*0900*/  @P6 R2UR UR7, R9 ;  /* 0x00000000090762ca */ /* 0x000fd200000e0000 */
[----:B------:R-:W2:Y:S01]  /*0910*/  @P5 LDG.E R23, desc[UR4][R18.64+0x18] ;  /* 0x0000180412175981 */ /* 0x000ea2000c1e1900 */
[----:B------:R-:W-:-:S03]  /*0920*/  @P3 VIMNMX R24, PT, PT, R24, R29, PT ;  /* 0x0000001d18183248 */ /* 0x000fc60003fe0100 */
[----:B------:R-:W3:Y:S01]  /*0930*/  @P6 LDG.E R29, desc[UR6][R18.64+0x1c] ;  /* 0x00001c06121d6981 */ /* 0x000ee2000c1e1900 */
[----:B------:R-:W-:Y:S01]  /*0940*/  @!P0 VIADD R25, R27, 0x4 ;  /* 0x000000041b198836 */ /* 0x000fe20000000000 */
[----:B-----5:R-:W-:Y:S02]  /*0950*/  @P4 ISETP.GE.AND P0, PT, R21, R24, PT ;  /* 0x000000181500420c */ /* 0x020fe40003f06270 */
[----:B------:R-:W-:Y:S02]  /*0960*/  PLOP3.LUT P3, PT, PT, PT, PT, 0x80, 0x8 ;  /* 0x000000000008781c */ /* 0x000fe40003f6f070 */
[----:B------:R-:W-:Y:S02]  /*0970*/  @P4 PLOP3.LUT P3, PT, P0, PT, PT, 0x80, 0x8 ;  /* 0x000000000008481c */ /* 0x000fe4000076f070 */
[----:B------:R-:W-:-:S11]  /*0980*/  @P4 VIMNMX R24, PT, PT, R24, R21, PT ;  /* 0x0000001518184248 */ /* 0x000fd60003fe0100 */
[----:B------:R-:W-:Y:S01]  /*0990*/  @!P3 VIADD R25, R27, 0x5 ;  /* 0x000000051b19b836 */ /* 0x000fe20000000000 */
[----:B------:R-:W-:Y:S02]  /*09a0*/  PLOP3.LUT P3, PT, PT, PT, PT, 0x80, 0x8 ;  /* 0x000000000008781c */ /* 0x000fe40003f6f070 */
[----:B--2---:R-:W-:Y:S02]  /*09b0*/  @P5 ISETP.GE.AND P0, PT, R23, R24, PT ;  /* 0x000000181700520c */ /* 0x004fe40003f06270 */
[----:B------:R-:W-:Y:S02]  /*09c0*/  @P5 VIMNMX R24, PT, PT, R24, R23, PT ;  /* 0x0000001718185248 */ /* 0x000fe40003fe0100 */
[----:B------:R-:W-:Y:S02]  /*09d0*/  @P5 PLOP3.LUT P3, PT, P0, PT, PT, 0x80, 0x8 ;  /* 0x000000000008581c */ /* 0x000fe4000076f070 */
[----:B------:R-:W-:Y:S02]  /*09e0*/  PLOP3.LUT P0, PT, PT, PT, PT, 0x80, 0x8 ;  /* 0x000000000008781c */ /* 0x000fe40003f0f070 */
[----:B---3--:R-:W-:-:S04]  /*09f0*/  @P6 ISETP.GE.AND P4, PT, R29, R24, PT ;  /* 0x000000181d00620c */ /* 0x008fc80003f86270 */
[----:B------:R-:W-:-:S05]  /*0a00*/  @P6 PLOP3.LUT P0, PT, P4, PT, PT, 0x80, 0x8 ;  /* 0x000000000008681c */ /* 0x000fca000270f070 */
[----:B------:R-:W-:-:S08]  /*0a10*/  @!P3 VIADD R25, R27, 0x6 ;  /* 0x000000061b19b836 */ /* 0x000fd00000000000 */
[C---:B------:R-:W-:Y:S02]  /*0a20*/  @!P0 VIADD R25, R27.reuse, 0x7 ;  /* 0x000000071b198836 */ /* 0x040fe40000000000 */
[----:B------:R-:W-:-:S05]  /*0a30*/  VIADD R27, R27, 0x8 ;  /* 0x000000081b1b7836 */ /* 0x000fca0000000000 */
[----:B------:R-:W-:Y:S02]  /*0a40*/  ISETP.NE.AND P0, PT, R27, R4, PT ;  /* 0x000000041b00720c */ /* 0x000fe40003f05270 */
[----:B------:R-:W-:-:S11]  /*0a50*/  @P6 VIMNMX R24, PT, PT, R24, R29, PT ;  /* 0x0000001d18186248 */ /* 0x000fd60003fe0100 */
[----:B------:R-:W-:Y:S05]  /*0a60*/  @P0 BRA `(.L_x_5) ;  /* 0xfffffff800500947 */ /* 0x000fea000383ffff */
[----:B------:R-:W-:Y:S05]  /*0a70*/  BSYNC.RECONVERGENT B1 ;  /* 0x0000000000017941 */ /* 0x000fea0003800200 */
.L_x_4:
[----:B------:R-:W-:-:S07]  /*0a80*/  IMAD.MOV.U32 R20, RZ, RZ, R4 ;  /* 0x000000ffff147224 */ /* 0x000fce00078e0004 */
.L_x_3:
[----:B------:R-:W-:-:S13]  /*0a90*/  ISETP.NE.AND P0, PT, R0, RZ, PT ;  /* 0x000000ff0000720c */ /* 0x000fda0003f05270 */
[----:B------:R-:W-:Y:S05]  /*0aa0*/  @!P0 BRA `(.L_x_6) ;  /* 0x0000000400b88947 */ /* 0x000fea0003800000 */
[----:B------:R-:W-:Y:S01]  /*0ab0*/  ISETP.NE.AND P3, PT, R3, RZ, PT ;  /* 0x000000ff0300720c */ /* 0x000fe20003f65270 */
[----:B------:R-:W-:-:S12]  /*0ac0*/  @!P1 BRA `(.L_x_7) ;  /* 0x0000000000e09947 */ /* 0x000fd80003800000 */
[----:B------:R-:W0:Y:S01]  /*0ad0*/  LDC.64 R14, c[0x0][0x3a8] ;  /* 0x0000ea00ff0e7b82 */ /* 0x000e220000000a00 */
[----:B------:R-:W-:Y:S01]  /*0ae0*/  R2UR UR4, R8 ;  /* 0x00000000080472ca */ /* 0x000fe200000e0000 */
[----:B------:R-:W-:Y:S01]  /*0af0*/  IMAD R21, R2, R7, R20 ;  /* 0x0000000702157224 */ /* 0x000fe200078e0214 */
[----:B------:R-:W-:Y:S02]  /*0b00*/  R2UR UR5, R9 ;  /* 0x00000000090572ca */ /* 0x000fe400000e0000 */
[----:B------:R-:W-:Y:S01]  /*0b10*/  R2UR UR6, R8 ;  /* 0x00000000080672ca */ /* 0x000fe200000e0000 */
[----:B------:R-:W-:Y:S01]  /*0b20*/  VIADD R23, R21, 0x1 ;  /* 0x0000000115177836 */ /* 0x000fe20000000000 */
[----:B------:R-:W-:Y:S01]  /*0b30*/  R2UR UR7, R9 ;  /* 0x00000000090772ca */ /* 0x000fe200000e0000 */
[----:B------:R-:W1:Y:S01]  /*0b40*/  LDC.64 R16, c[0x0][0x390] ;  /* 0x0000e400ff107b82 */ /* 0x000e620000000a00 */
[----:B0-----:R-:W-:-:S04]  /*0b50*/  IMAD.WIDE.U32 R26, R21, 0x4, R14 ;  /* 0x00000004151a7825 */ /* 0x001fc800078e000e */
[----:B------:R-:W-:-:S03]  /*0b60*/  IMAD.WIDE.U32 R22, R23, 0x4, R14 ;  /* 0x0000000417167825 */ /* 0x000fc600078e000e */
[----:B------:R-:W2:Y:S04]  /*0b70*/  LDG.E R26, desc[UR4][R26.64] ;  /* 0x000000041a1a7981 */ /* 0x000ea8000c1e1900 */
[----:B------:R0:W3:Y:S01]  /*0b80*/  LDG.E R22, desc[UR6][R22.64] ;  /* 0x0000000616167981 */ /* 0x0000e2000c1e1900 */
[----:B------:R-:W-:Y:S01]  /*0b90*/  R2UR UR8, R8 ;  /* 0x00000000080872ca */ /* 0x000fe200000e0000 */
[----:B------:R-:W-:Y:S01]  /*0ba0*/  VIADD R19, R21, 0x2 ;  /* 0x0000000215137836 */ /* 0x000fe20000000000 */
[----:B------:R-:W-:-:S03]  /*0bb0*/  R2UR UR9, R9 ;  /* 0x00000000090972ca */ /* 0x000fc600000e0000 */
[----:B------:R-:W-:-:S04]  /*0bc0*/  IMAD.WIDE.U32 R18, R19, 0x4, R14 ;  /* 0x0000000413127825 */ /* 0x000fc800078e000e */
[----:B-1----:R-:W-:-:S06]  /*0bd0*/  IMAD.WIDE.U32 R16, R20, 0x4, R16 ;  /* 0x0000000414107825 */ /* 0x002fcc00078e0010 */
[----:B------:R-:W4:Y:S01]  /*0be0*/  LDG.E R18, desc[UR8][R18.64] ;  /* 0x0000000812127981 */ /* 0x000f22000c1e1900 */
[----:B0-----:R-:W-:-:S04]  /*0bf0*/  VIADD R23, R21, 0x3 ;  /* 0x0000000315177836 */ /* 0x001fc80000000000 */
[----:B------:R-:W-:-:S06]  /*0c00*/  IMAD.WIDE.U32 R14, R23, 0x4, R14 ;  /* 0x00000004170e7825 */ /* 0x000fcc00078e000e */
[----:B------:R-:W5:Y:S01]  /*0c10*/  LDG.E R14, desc[UR8][R14.64] ;  /* 0x000000080e0e7981 */ /* 0x000f62000c1e1900 */
[----:B--2---:R-:W-:Y:S02]  /*0c20*/  ISETP.GE.AND P5, PT, R26, 0x1, PT ;  /* 0x000000011a00780c */ /* 0x004fe40003fa6270 */
[----:B---3--:R-:W-:-:S11]  /*0c30*/  ISETP.GE.AND P0, PT, R22, 0x1, PT ;  /* 0x000000011600780c */ /* 0x008fd60003f06270 */
[C---:B------:R-:W-:Y:S02]  /*0c40*/  @P5 R2UR UR4, R8.reuse ;  /* 0x00000000080452ca */ /* 0x040fe400000e0000 */
[C---:B------:R-:W-:Y:S02]  /*0c50*/  @P5 R2UR UR5, R9.reuse ;  /* 0x00000000090552ca */ /* 0x040fe400000e0000 */
[----:B------:R-:W-:Y:S02]  /*0c60*/  @P0 R2UR UR6, R8 ;  /* 0x00000000080602ca */ /* 0x000fe400000e0000 */
[----:B------:R-:W-:-:S09]  /*0c70*/  @P0 R2UR UR7, R9 ;  /* 0x00000000090702ca */ /* 0x000fd200000e0000 */
[----:B------:R-:W2:Y:S04]  /*0c80*/  @P5 LDG.E R21, desc[UR4][R16.64] ;  /* 0x0000000410155981 */ /* 0x000ea8000c1e1900 */
[----:B------:R-:W3:Y:S01]  /*0c90*/  @P0 LDG.E R23, desc[UR6][R16.64+0x4] ;  /* 0x0000040610170981 */ /* 0x000ee2000c1e1900 */
[----:B----4-:R-:W-:-:S13]  /*0ca0*/  ISETP.GE.AND P4, PT, R18, 0x1, PT ;  /* 0x000000011200780c */ /* 0x010fda0003f86270 */
[----:B------:R-:W-:Y:S02]  /*0cb0*/  @P4 R2UR UR4, R8 ;  /* 0x00000000080442ca */ /* 0x000fe400000e0000 */
[----:B------:R-:W-:-:S13]  /*0cc0*/  @P4 R2UR UR5, R9 ;  /* 0x00000000090542ca */ /* 0x000fda00000e0000 */
[----:B------:R-:W4:Y:S01]  /*0cd0*/  @P4 LDG.E R19, desc[UR4][R16.64+0x8] ;  /* 0x0000080410134981 */ /* 0x000f22000c1e1900 */
[----:B--2---:R-:W-:Y:S02]  /*0ce0*/  @P5 ISETP.GE.AND P6, PT, R21, R24, PT ;  /* 0x000000181500520c */ /* 0x004fe40003fc6270 */
[----:B------:R-:W-:Y:S02]  /*0cf0*/  @P5 VIMNMX R24, PT, PT, R24, R21, PT ;  /* 0x0000001518185248 */ /* 0x000fe40003fe0100 */
[----:B------:R-:W-:Y:S02]  /*0d00*/  @P5 SEL R25, R20, R25, !P6 ;  /* 0x0000001914195207 */ /* 0x000fe40007000000 */
[----:B---3--:R-:W-:Y:S02]  /*0d10*/  @P0 ISETP.GE.AND P5, PT, R23, R24, PT ;  /* 0x000000181700020c */ /* 0x008fe40003fa6270 */
[----:B------:R-:W-:Y:S02]  /*0d20*/  PLOP3.LUT P6, PT, PT, PT, PT, 0x80, 0x8 ;  /* 0x000000000008781c */ /* 0x000fe40003fcf070 */
[----:B------:R-:W-:-:S02]  /*0d30*/  @P0 PLOP3.LUT P6, PT, P5, PT, PT, 0x80, 0x8 ;  /* 0x000000000008081c */ /* 0x000fc40002fcf070 */
[----:B-----5:R-:W-:-:S13]  /*0d40*/  ISETP.GE.AND P5, PT, R14, 0x1, PT ;  /* 0x000000010e00780c */ /* 0x020fda0003fa6270 */
[----:B------:R-:W-:Y:S02]  /*0d50*/  @P5 R2UR UR4, R8 ;  /* 0x00000000080452ca */ /* 0x000fe400000e0000 */
[----:B------:R-:W-:-:S13]  /*0d60*/  @P5 R2UR UR5, R9 ;  /* 0x00000000090552ca */ /* 0x000fda00000e0000 */
[----:B------:R-:W2:Y:S01]  /*0d70*/  @P5 LDG.E R15, desc[UR4][R16.64+0xc] ;  /* 0x00000c04100f5981 */ /* 0x000ea2000c1e1900 */
[----:B------:R-:W-:Y:S01]  /*0d80*/  @P0 VIMNMX R24, PT, PT, R24, R23, PT ;  /* 0x0000001718180248 */ /* 0x000fe20003fe0100 */
[----:B------:R-:W-:-:S03]  /*0d90*/  @!P6 VIADD R25, R20, 0x1 ;  /* 0x000000011419e836 */ /* 0x000fc60000000000 */
[----:B----4-:R-:W-:Y:S02]  /*0da0*/  @P4 ISETP.GE.AND P6, PT, R19, R24, PT ;  /* 0x000000181300420c */ /* 0x010fe40003fc6270 */
[----:B------:R-:W-:Y:S02]  /*0db0*/  PLOP3.LUT P0, PT, PT, PT, PT, 0x80, 0x8 ;  /* 0x000000000008781c */ /* 0x000fe40003f0f070 */
[----:B------:R-:W-:Y:S02]  /*0dc0*/  @P4 PLOP3.LUT P0, PT, P6, PT, PT, 0x80, 0x8 ;  /* 0x000000000008481c */ /* 0x000fe4000370f070 */
[----:B------:R-:W-:-:S11]  /*0dd0*/  @P4 VIMNMX R24, PT, PT, R24, R19, PT ;  /* 0x0000001318184248 */ /* 0x000fd60003fe0100 */
[----:B------:R-:W-:Y:S01]  /*0de0*/  @!P0 VIADD R25, R20, 0x2 ;  /* 0x0000000214198836 */ /* 0x000fe20000000000 */
[----:B------:R-:W-:Y:S02]  /*0df0*/  PLOP3.LUT P0, PT, PT, PT, PT, 0x80, 0x8 ;  /* 0x000000000008781c */ /* 0x000fe40003f0f070 */
[----:B--2---:R-:W-:-:S04]  /*0e00*/  @P5 ISETP.GE.AND P6, PT, R15, R24, PT ;  /* 0x000000180f00520c */ /* 0x004fc80003fc6270 */
[----:B------:R-:W-:Y:S02]  /*0e10*/  @P5 PLOP3.LUT P0, PT, P6, PT, PT, 0x80, 0x8 ;  /* 0x000000000008581c */ /* 0x000fe4000370f070 */
[----:B------:R-:W-:-:S11]  /*0e20*/  @P5 VIMNMX R24, PT, PT, R24, R15, PT ;  /* 0x0000000f18185248 */ /* 0x000fd60003fe0100 */
[C---:B------:R-:W-:Y:S02]  /*0e30*/  @!P0 VIADD R25, R20.reuse, 0x3 ;  /* 0x0000000314198836 */ /* 0x040fe40000000000 */
[----:B------:R-:W-:-:S07]  /*0e40*/  VIADD R20, R20, 0x4 ;  /* 0x0000000414147836 */ /* 0x000fce0000000000 */
.L_x_7:
[----:B------:R-:W-:Y:S04]  /*0e50*/  BSSY.RECONVERGENT B1, `(.L_x_6) ;  /* 0x0000033000017945 */ /* 0x000fe80003800200 */
[----:B------:R-:W-:Y:S05]  /*0e60*/  @!P3 BRA `(.L_x_8) ;  /* 0x0000000000c4b947 */ /* 0x000fea0003800000 */
[----:B------:R-:W-:-:S13]  /*0e70*/  ISETP.NE.AND P0, PT, R3, 0x1, PT ;  /* 0x000000010300780c */ /* 0x000fda0003f05270 */
[----:B------:R-:W-:Y:S05]  /*0e80*/  @!P0 BRA `(.L_x_9) ;  /* 0x0000000000788947 */ /* 0x000fea0003800000 */
[----:B------:R-:W0:Y:S01]  /*0e90*/  LDC.64 R14, c[0x0][0x3a8] ;  /* 0x0000ea00ff0e7b82 */ /* 0x000e220000000a00 */
[----:B------:R-:W-:Y:S01]  /*0ea0*/  R2UR UR4, R8 ;  /* 0x00000000080472ca */ /* 0x000fe200000e0000 */
[----:B------:R-:W-:Y:S01]  /*0eb0*/  IMAD R19, R2, R7, R20 ;  /* 0x0000000702137224 */ /* 0x000fe200078e0214 */
[C---:B------:R-:W-:Y:S02]  /*0ec0*/  R2UR UR5, R9.reuse ;  /* 0x00000000090572ca */ /* 0x040fe400000e0000 */
[----:B------:R-:W-:Y:S02]  /*0ed0*/  R2UR UR6, R8 ;  /* 0x00000000080672ca */ /* 0x000fe400000e0000 */
[----:B------:R-:W-:Y:S01]  /*0ee0*/  R2UR UR7, R9 ;  /* 0x00000000090772ca */ /* 0x000fe200000e0000 */
[----:B0-----:R-:W-:-:S04]  /*0ef0*/  IMAD.WIDE.U32 R16, R19, 0x4, R14 ;  /* 0x0000000413107825 */ /* 0x001fc800078e000e */
[----:B------:R-:W-:-:S04]  /*0f00*/  VIADD R19, R19, 0x1 ;  /* 0x0000000113137836 */ /* 0x000fc80000000000 */
[----:B------:R-:W2:Y:S01]  /*0f10*/  LDG.E R16, desc[UR4][R16.64] ;  /* 0x0000000410107981 */ /* 0x000ea2000c1e1900 */
[----:B------:R-:W-:Y:S02]  /*0f20*/  IMAD.WIDE.U32 R14, R19, 0x4, R14 ;  /* 0x00000004130e7825 */ /* 0x000fe400078e000e */
[----:B------:R-:W0:Y:S04]  /*0f30*/  LDC.64 R18, c[0x0][0x390] ;  /* 0x0000e400ff127b82 */ /* 0x000e280000000a00 */
[----:B------:R-:W3:Y:S01]  /*0f40*/  LDG.E R14, desc[UR6][R14.64] ;  /* 0x000000060e0e7981 */ /* 0x000ee2000c1e1900 */
[----:B0-----:R-:W-:Y:S01]  /*0f50*/  IMAD.WIDE.U32 R18, R20, 0x4, R18 ;  /* 0x0000000414127825 */ /* 0x001fe200078e0012 */
        /* <DEDUP_REMOVED lines=8> */
[----:B------:R-:W-:Y:S02]  /*0fe0*/  PLOP3.LUT P0, PT, PT, PT, PT, 0x80, 0x8 ;  /* 0x000000000008781c */ /* 0x000fe40003f0f070 */
[----:B--2---:R-:W-:Y:S02]  /*0ff0*/  @P3 ISETP.GE.AND P4, PT, R21, R24, PT ;  /* 0x000000181500320c */ /* 0x004fe40003f86270 */
[----:B------:R-:W-:Y:S02]  /*1000*/  @P3 VIMNMX R24, PT, PT, R24, R21, PT ;  /* 0x0000001518183248 */ /* 0x000fe40003fe0100 */
[----:B------:R-:W-:-:S02]  /*1010*/  @P3 SEL R25, R20, R25, !P4 ;  /* 0x0000001914193207 */ /* 0x000fc40006000000 */
[----:B---3--:R-:W-:Y:S02]  /*1020*/  @P5 ISETP.GE.AND P6, PT, R23, R24, PT ;  /* 0x000000181700520c */ /* 0x008fe40003fc6270 */
[----:B------:R-:W-:Y:S02]  /*1030*/  @P5 VIMNMX R24, PT, PT, R24, R23, PT ;  /* 0x0000001718185248 */ /* 0x000fe40003fe0100 */
[----:B------:R-:W-:-:S13]  /*1040*/  @P5 PLOP3.LUT P0, PT, P6, PT, PT, 0x80, 0x8 ;  /* 0x000000000008581c */ /* 0x000fda000370f070 */
[C---:B------:R-:W-:Y:S02]  /*1050*/  @!P0 VIADD R25, R20.reuse, 0x1 ;  /* 0x0000000114198836 */ /* 0x040fe40000000000 */
[----:B------:R-:W-:-:S07]  /*1060*/  VIADD R20, R20, 0x2 ;  /* 0x0000000214147836 */ /* 0x000fce0000000000 */
.L_x_9:
[----:B------:R-:W-:-:S13]  /*1070*/  LOP3.LUT P0, RZ, R7, 0x1, RZ, 0xc0, !PT ;  /* 0x0000000107ff7812 */ /* 0x000fda000780c0ff */
[----:B------:R-:W-:Y:S05]  /*1080*/  @!P0 BRA `(.L_x_8) ;  /* 0x00000000003c8947 */ /* 0x000fea0003800000 */
[----:B------:R-:W0:Y:S01]  /*1090*/  LDC.64 R14, c[0x0][0x3a8] ;  /* 0x0000ea00ff0e7b82 */ /* 0x000e220000000a00 */
[----:B------:R-:W-:Y:S01]  /*10a0*/  R2UR UR4, R8 ;  /* 0x00000000080472ca */ /* 0x000fe200000e0000 */
[----:B------:R-:W-:Y:S01]  /*10b0*/  IMAD R17, R2, R7, R20 ;  /* 0x0000000702117224 */ /* 0x000fe200078e0214 */
[----:B------:R-:W-:-:S03]  /*10c0*/  R2UR UR5, R9 ;  /* 0x00000000090572ca */ /* 0x000fc600000e0000 */
[----:B0-----:R-:W-:-:S10]  /*10d0*/  IMAD.WIDE.U32 R14, R17, 0x4, R14 ;  /* 0x00000004110e7825 */ /* 0x001fd400078e000e */
[----:B------:R-:W2:Y:S02]  /*10e0*/  LDG.E R14, desc[UR4][R14.64] ;  /* 0x000000040e0e7981 */ /* 0x000ea4000c1e1900 */
[----:B--2---:R-:W-:-:S13]  /*10f0*/  ISETP.GE.AND P0, PT, R14, 0x1, PT ;  /* 0x000000010e00780c */ /* 0x004fda0003f06270 */
[----:B------:R-:W0:Y:S01]  /*1100*/  @P0 LDC.64 R16, c[0x0][0x390] ;  /* 0x0000e400ff100b82 */ /* 0x000e220000000a00 */
[----:B------:R-:W-:Y:S02]  /*1110*/  @P0 R2UR UR4, R8 ;  /* 0x00000000080402ca */ /* 0x000fe400000e0000 */
[----:B------:R-:W-:Y:S01]  /*1120*/  @P0 R2UR UR5, R9 ;  /* 0x00000000090502ca */ /* 0x000fe200000e0000 */
[----:B0-----:R-:W-:-:S12]  /*1130*/  @P0 IMAD.WIDE.U32 R16, R20, 0x4, R16 ;  /* 0x0000000414100825 */ /* 0x001fd800078e0010 */
[----:B------:R-:W2:Y:S02]  /*1140*/  @P0 LDG.E R17, desc[UR4][R16.64] ;  /* 0x0000000410110981 */ /* 0x000ea4000c1e1900 */
[----:B--2---:R-:W-:Y:S02]  /*1150*/  @P0 ISETP.GE.AND P3, PT, R17, R24, PT ;  /* 0x000000181100020c */ /* 0x004fe40003f66270 */
[----:B------:R-:W-:Y:S02]  /*1160*/  @P0 VIMNMX R24, PT, PT, R24, R17, PT ;  /* 0x0000001118180248 */ /* 0x000fe40003fe0100 */
[----:B------:R-:W-:-:S09]  /*1170*/  @P0 SEL R25, R20, R25, !P3 ;  /* 0x0000001914190207 */ /* 0x000fd20005800000 */
.L_x_8:
[----:B------:R-:W-:Y:S05]  /*1180*/  BSYNC.RECONVERGENT B1 ;  /* 0x0000000000017941 */ /* 0x000fea0003800200 */
.L_x_6:
[----:B------:R-:W-:Y:S02]  /*1190*/  R2UR UR4, R8 ;  /* 0x00000000080472ca */ /* 0x000fe400000e0000 */
[----:B------:R-:W-:-:S13]  /*11a0*/  R2UR UR5, R9 ;  /* 0x00000000090572ca */ /* 0x000fda00000e0000 */
[----:B------:R-:W2:Y:S02]  /*11b0*/  LDG.E R15, desc[UR4][R12.64] ;  /* 0x000000040c0f7981 */ /* 0x000ea4000c1e1900 */
[----:B--2---:R-:W-:-:S13]  /*11c0*/  ISETP.GT.AND P0, PT, R15, R24, PT ;  /* 0x000000180f00720c */ /* 0x004fda0003f04270 */
[----:B------:R-:W-:Y:S05]  /*11d0*/  @!P0 BRA `(.L_x_10) ;  /* 0x00000000005c8947 */ /* 0x000fea0003800000 */
[----:B------:R-:W0:Y:S01]  /*11e0*/  LDC.64 R18, c[0x0][0x3a8] ;  /* 0x0000ea00ff127b82 */ /* 0x000e220000000a00 */
[----:B------:R-:W-:Y:S01]  /*11f0*/  R2UR UR4, R8 ;  /* 0x00000000080472ca */ /* 0x000fe200000e0000 */
[----:B------:R-:W-:Y:S01]  /*1200*/  IMAD R17, R2, R7, R25 ;  /* 0x0000000702117224 */ /* 0x000fe200078e0219 */
[----:B------:R-:W-:-:S05]  /*1210*/  R2UR UR5, R9 ;  /* 0x00000000090572ca */ /* 0x000fca00000e0000 */
[----:B------:R-:W1:Y:S01]  /*1220*/  LDC.64 R14, c[0x0][0x398] ;  /* 0x0000e600ff0e7b82 */ /* 0x000e620000000a00 */
[----:B0-----:R-:W-:-:S07]  /*1230*/  IMAD.WIDE.U32 R16, R17, 0x4, R18 ;  /* 0x0000000411107825 */ /* 0x001fce00078e0012 */
[----:B------:R-:W2:Y:S01]  /*1240*/  LDG.E R21, desc[UR4][R16.64] ;  /* 0x0000000410157981 */ /* 0x000ea2000c1e1900 */
[C---:B------:R-:W-:Y:S01]  /*1250*/  R2UR UR6, R8.reuse ;  /* 0x00000000080672ca */ /* 0x040fe200000e0000 */
[----:B------:R-:W-:Y:S01]  /*1260*/  IMAD R7, R25, R7, R2 ;  /* 0x0000000719077224 */ /* 0x000fe200078e0202 */
[----:B------:R-:W-:Y:S01]  /*1270*/  R2UR UR7, R9 ;  /* 0x00000000090772ca */ /* 0x000fe200000e0000 */
[----:B-1----:R-:W-:Y:S01]  /*1280*/  IMAD.WIDE R14, R25, 0x4, R14 ;  /* 0x00000004190e7825 */ /* 0x002fe200078e020e */
[C---:B------:R-:W-:Y:S02]  /*1290*/  R2UR UR8, R8.reuse ;  /* 0x00000000080872ca */ /* 0x040fe400000e0000 */
[----:B------:R-:W-:Y:S01]  /*12a0*/  R2UR UR9, R9 ;  /* 0x00000000090972ca */ /* 0x000fe200000e0000 */
[----:B------:R-:W-:Y:S01]  /*12b0*/  IMAD.WIDE.U32 R18, R7, 0x4, R18 ;  /* 0x0000000407127825 */ /* 0x000fe200078e0012 */
[----:B------:R-:W-:Y:S02]  /*12c0*/  R2UR UR10, R8 ;  /* 0x00000000080a72ca */ /* 0x000fe400000e0000 */
[----:B------:R-:W-:-:S02]  /*12d0*/  R2UR UR11, R9 ;  /* 0x00000000090b72ca */ /* 0x000fc400000e0000 */
[----:B--2---:R-:W-:-:S05]  /*12e0*/  VIMNMX R21, PT, PT, R6, R21, PT ;  /* 0x0000001506157248 */ /* 0x004fca0003fe0100 */
[----:B------:R-:W-:Y:S01]  /*12f0*/  IMAD.MOV R7, RZ, RZ, -R21 ;  /* 0x000000ffff077224 */ /* 0x000fe200078e0a15 */
[----:B------:R0:W-:Y:S04]  /*1300*/  REDG.E.ADD.STRONG.GPU desc[UR4][R18.64], R21 ;  /* 0x000000151200798e */ /* 0x0001e8000c12e104 */
[----:B------:R0:W-:Y:S04]  /*1310*/  REDG.E.ADD.STRONG.GPU desc[UR6][R16.64], R7 ;  /* 0x000000071000798e */ /* 0x0001e8000c12e106 */
[----:B------:R0:W-:Y:S04]  /*1320*/  REDG.E.ADD.STRONG.GPU desc[UR8][R14.64], R21 ;  /* 0x000000150e00798e */ /* 0x0001e8000c12e108 */
[----:B------:R0:W-:Y:S01]  /*1330*/  REDG.E.ADD.STRONG.GPU desc[UR10][R10.64], R7 ;  /* 0x000000070a00798e */ /* 0x0001e2000c12e10a */
[----:B------:R-:W-:Y:S05]  /*1340*/  BRA `(.L_x_2) ;  /* 0x0000000000107947 */ /* 0x000fea0003800000 */
.L_x_10:
[----:B------:R-:W-:Y:S01]  /*1350*/  R2UR UR4, R8 ;  /* 0x00000000080472ca */ /* 0x000fe200000e0000 */
[----:B------:R-:W-:Y:S01]  /*1360*/  VIADD R7, R24, 0x1 ;  /* 0x0000000118077836 */ /* 0x000fe20000000000 */
[----:B------:R-:W-:-:S13]  /*1370*/  R2UR UR5, R9 ;  /* 0x00000000090572ca */ /* 0x000fda00000e0000 */
[----:B------:R1:W-:Y:S02]  /*1380*/  STG.E desc[UR4][R12.64], R7 ;  /* 0x000000070c007986 */ /* 0x0003e4000c101904 */
.L_x_2:
[----:B------:R-:W-:Y:S05]  /*1390*/  BSYNC.RECONVERGENT B0 ;  /* 0x0000000000007941 */ /* 0x000fea0003800200 */
.L_x_1:
[----:B------:R-:W-:Y:S05]  /*13a0*/  @P2 BRA `(.L_x_11) ;  /* 0xffffffec00a42947 */ /* 0x000fea000383ffff */
[----:B------:R-:W-:Y:S05]  /*13b0*/  EXIT ;  /* 0x000000000000794d */ /* 0x000fea0003800000 */
.L_x_12:
[----:B------:R-:W-:-:S00]  /*13c0*/  BRA `(.L_x_12) ;  /* 0xfffffffc00fc7947 */ /* 0x000fc0000383ffff */
[----:B------:R-:W-:-:S00]  /*13d0*/  NOP ;  /* 0x0000000000007918 */ /* 0x000fc00000000000 */
        /* <DEDUP_REMOVED lines=10> */
.L_x_13:


//--------------------- .nv.global.init           --------------------------
	.section	.nv.global.init,"aw",@progbits
.nv.global.init:
	.type		$str,@object
	.size		$str,(.L_0 - $str)
$str:
        /*0000*/ 	.byte	0x54, 0x68, 0x72, 0x65, 0x61, 0x64, 0x20, 0x69, 0x64, 0x20, 0x3a, 0x20, 0x25, 0x64, 0x0a, 0x00
.L_0:


//--------------------- .nv.shared.reserved.0     --------------------------
	.section	.nv.shared.reserved.0,"aw",@nobits
	.weak		__nv_reservedSMEM_offset_0_alias
	.size		__nv_reservedSMEM_offset_0_alias, 0, 64
	.other		__nv_reservedSMEM_offset_0_alias,@"STO_CUDA_RESERVED_SHARED STV_DEFAULT"
__nv_reservedSMEM_offset_0_alias:
	.zero		0
	.zero		64


//--------------------- .nv.constant0._Z19push_relabel_kerneliiiPiS_S_S_ --------------------------
	.section	.nv.constant0._Z19push_relabel_kerneliiiPiS_S_S_,"a",@progbits
	.sectionflags	@""
	.align	4
.nv.constant0._Z19push_relabel_kerneliiiPiS_S_S_:
	.zero		944


//--------------------- SYMBOLS --------------------------

	.type		.nv.reservedSmem.offset0,@object
	.size		.nv.reservedSmem.offset0,0x4
	.type		vprintf,@function
